//
// Generated by NVIDIA NVVM Compiler
//
// Compiler Build ID: CL-36424714
// Cuda compilation tools, release 13.0, V13.0.88
// Based on NVVM 20.0.0
//

.version 9.0
.target sm_100
.address_size 64

	// .globl	_Z20no_2e_tmpJ_cs_kerneliiiPdS_S_

.visible .entry _Z20no_2e_tmpJ_cs_kerneliiiPdS_S_(
	.param .u32 _Z20no_2e_tmpJ_cs_kerneliiiPdS_S__param_0,
	.param .u32 _Z20no_2e_tmpJ_cs_kerneliiiPdS_S__param_1,
	.param .u32 _Z20no_2e_tmpJ_cs_kerneliiiPdS_S__param_2,
	.param .u64 .ptr .align 1 _Z20no_2e_tmpJ_cs_kerneliiiPdS_S__param_3,
	.param .u64 .ptr .align 1 _Z20no_2e_tmpJ_cs_kerneliiiPdS_S__param_4,
	.param .u64 .ptr .align 1 _Z20no_2e_tmpJ_cs_kerneliiiPdS_S__param_5
)
{
	.reg .pred 	%p<12>;
	.reg .b32 	%r<29>;
	.reg .b64 	%rd<26>;
	.reg .b64 	%fd<137>;

	ld.param.u32 	%r15, [_Z20no_2e_tmpJ_cs_kerneliiiPdS_S__param_0];
	ld.param.u32 	%r16, [_Z20no_2e_tmpJ_cs_kerneliiiPdS_S__param_1];
	ld.param.u32 	%r17, [_Z20no_2e_tmpJ_cs_kerneliiiPdS_S__param_2];
	ld.param.u64 	%rd10, [_Z20no_2e_tmpJ_cs_kerneliiiPdS_S__param_5];
	cvta.to.global.u64 	%rd1, %rd10;
	mov.u32 	%r18, %ctaid.x;
	mov.u32 	%r1, %ntid.x;
	mov.u32 	%r19, %tid.x;
	mad.lo.s32 	%r26, %r18, %r1, %r19;
	setp.ge.s32 	%p1, %r26, %r15;
	@%p1 bra 	$L__BB0_16;
	setp.gt.s32 	%p2, %r17, 0;
	mov.u32 	%r20, %nctaid.x;
	mul.lo.s32 	%r3, %r1, %r20;
	@%p2 bra 	$L__BB0_2;
	bra.uni 	$L__BB0_15;
$L__BB0_2:
	and.b32  	%r4, %r17, 7;
	and.b32  	%r5, %r17, 3;
	mad.lo.s32 	%r21, %r15, %r16, %r15;
	mul.lo.s32 	%r22, %r21, %r17;
	mul.lo.s32 	%r6, %r22, 3;
	and.b32  	%r7, %r17, 1;
	and.b32  	%r23, %r17, 2147483640;
	neg.s32 	%r8, %r23;
	mul.wide.s32 	%rd19, %r15, 8;
$L__BB0_3:
	ld.param.u64 	%rd25, [_Z20no_2e_tmpJ_cs_kerneliiiPdS_S__param_4];
	ld.param.u64 	%rd24, [_Z20no_2e_tmpJ_cs_kerneliiiPdS_S__param_3];
	setp.lt.u32 	%p4, %r17, 8;
	mul.wide.s32 	%rd17, %r26, 8;
	add.s64 	%rd2, %rd1, %rd17;
	mov.b64 	%rd18, 0;
	st.global.u64 	[%rd2], %rd18;
	add.s64 	%rd3, %rd2, %rd19;
	st.global.u64 	[%rd3], %rd18;
	add.s64 	%rd4, %rd3, %rd19;
	st.global.u64 	[%rd4], %rd18;
	cvta.to.global.u64 	%rd20, %rd24;
	add.s64 	%rd21, %rd20, %rd17;
	ld.global.f64 	%fd1, [%rd21];
	add.s32 	%r24, %r6, %r26;
	cvta.to.global.u64 	%rd22, %rd25;
	mul.wide.s32 	%rd23, %r24, 8;
	add.s64 	%rd5, %rd22, %rd23;
	add.s64 	%rd6, %rd5, %rd19;
	add.s64 	%rd7, %rd6, %rd19;
	@%p4 bra 	$L__BB0_6;
	mov.u32 	%r27, %r8;
$L__BB0_5:
	.pragma "nounroll";
	ld.global.f64 	%fd2, [%rd5];
	ld.global.f64 	%fd3, [%rd2];
	fma.rn.f64 	%fd4, %fd1, %fd2, %fd3;
	st.global.f64 	[%rd2], %fd4;
	ld.global.f64 	%fd5, [%rd6];
	ld.global.f64 	%fd6, [%rd3];
	fma.rn.f64 	%fd7, %fd1, %fd5, %fd6;
	st.global.f64 	[%rd3], %fd7;
	ld.global.f64 	%fd8, [%rd7];
	ld.global.f64 	%fd9, [%rd4];
	fma.rn.f64 	%fd10, %fd1, %fd8, %fd9;
	st.global.f64 	[%rd4], %fd10;
	ld.global.f64 	%fd11, [%rd5];
	ld.global.f64 	%fd12, [%rd2];
	fma.rn.f64 	%fd13, %fd1, %fd11, %fd12;
	st.global.f64 	[%rd2], %fd13;
	ld.global.f64 	%fd14, [%rd6];
	ld.global.f64 	%fd15, [%rd3];
	fma.rn.f64 	%fd16, %fd1, %fd14, %fd15;
	st.global.f64 	[%rd3], %fd16;
	ld.global.f64 	%fd17, [%rd7];
	ld.global.f64 	%fd18, [%rd4];
	fma.rn.f64 	%fd19, %fd1, %fd17, %fd18;
	st.global.f64 	[%rd4], %fd19;
	ld.global.f64 	%fd20, [%rd5];
	ld.global.f64 	%fd21, [%rd2];
	fma.rn.f64 	%fd22, %fd1, %fd20, %fd21;
	st.global.f64 	[%rd2], %fd22;
	ld.global.f64 	%fd23, [%rd6];
	ld.global.f64 	%fd24, [%rd3];
	fma.rn.f64 	%fd25, %fd1, %fd23, %fd24;
	st.global.f64 	[%rd3], %fd25;
	ld.global.f64 	%fd26, [%rd7];
	ld.global.f64 	%fd27, [%rd4];
	fma.rn.f64 	%fd28, %fd1, %fd26, %fd27;
	st.global.f64 	[%rd4], %fd28;
	ld.global.f64 	%fd29, [%rd5];
	ld.global.f64 	%fd30, [%rd2];
	fma.rn.f64 	%fd31, %fd1, %fd29, %fd30;
	st.global.f64 	[%rd2], %fd31;
	ld.global.f64 	%fd32, [%rd6];
	ld.global.f64 	%fd33, [%rd3];
	fma.rn.f64 	%fd34, %fd1, %fd32, %fd33;
	st.global.f64 	[%rd3], %fd34;
	ld.global.f64 	%fd35, [%rd7];
	ld.global.f64 	%fd36, [%rd4];
	fma.rn.f64 	%fd37, %fd1, %fd35, %fd36;
	st.global.f64 	[%rd4], %fd37;
	ld.global.f64 	%fd38, [%rd5];
	ld.global.f64 	%fd39, [%rd2];
	fma.rn.f64 	%fd40, %fd1, %fd38, %fd39;
	st.global.f64 	[%rd2], %fd40;
	ld.global.f64 	%fd41, [%rd6];
	ld.global.f64 	%fd42, [%rd3];
	fma.rn.f64 	%fd43, %fd1, %fd41, %fd42;
	st.global.f64 	[%rd3], %fd43;
	ld.global.f64 	%fd44, [%rd7];
	ld.global.f64 	%fd45, [%rd4];
	fma.rn.f64 	%fd46, %fd1, %fd44, %fd45;
	st.global.f64 	[%rd4], %fd46;
	ld.global.f64 	%fd47, [%rd5];
	ld.global.f64 	%fd48, [%rd2];
	fma.rn.f64 	%fd49, %fd1, %fd47, %fd48;
	st.global.f64 	[%rd2], %fd49;
	ld.global.f64 	%fd50, [%rd6];
	ld.global.f64 	%fd51, [%rd3];
	fma.rn.f64 	%fd52, %fd1, %fd50, %fd51;
	st.global.f64 	[%rd3], %fd52;
	ld.global.f64 	%fd53, [%rd7];
	ld.global.f64 	%fd54, [%rd4];
	fma.rn.f64 	%fd55, %fd1, %fd53, %fd54;
	st.global.f64 	[%rd4], %fd55;
	ld.global.f64 	%fd56, [%rd5];
	ld.global.f64 	%fd57, [%rd2];
	fma.rn.f64 	%fd58, %fd1, %fd56, %fd57;
	st.global.f64 	[%rd2], %fd58;
	ld.global.f64 	%fd59, [%rd6];
	ld.global.f64 	%fd60, [%rd3];
	fma.rn.f64 	%fd61, %fd1, %fd59, %fd60;
	st.global.f64 	[%rd3], %fd61;
	ld.global.f64 	%fd62, [%rd7];
	ld.global.f64 	%fd63, [%rd4];
	fma.rn.f64 	%fd64, %fd1, %fd62, %fd63;
	st.global.f64 	[%rd4], %fd64;
	ld.global.f64 	%fd65, [%rd5];
	ld.global.f64 	%fd66, [%rd2];
	fma.rn.f64 	%fd67, %fd1, %fd65, %fd66;
	st.global.f64 	[%rd2], %fd67;
	ld.global.f64 	%fd68, [%rd6];
	ld.global.f64 	%fd69, [%rd3];
	fma.rn.f64 	%fd70, %fd1, %fd68, %fd69;
	st.global.f64 	[%rd3], %fd70;
	ld.global.f64 	%fd71, [%rd7];
	ld.global.f64 	%fd72, [%rd4];
	fma.rn.f64 	%fd73, %fd1, %fd71, %fd72;
	st.global.f64 	[%rd4], %fd73;
	add.s32 	%r27, %r27, 8;
	setp.ne.s32 	%p5, %r27, 0;
	@%p5 bra 	$L__BB0_5;
$L__BB0_6:
	setp.eq.s32 	%p6, %r4, 0;
	@%p6 bra 	$L__BB0_14;
	add.s32 	%r25, %r4, -1;
	setp.lt.u32 	%p7, %r25, 3;
	@%p7 bra 	$L__BB0_9;
	ld.global.f64 	%fd74, [%rd5];
	ld.global.f64 	%fd75, [%rd2];
	fma.rn.f64 	%fd76, %fd1, %fd74, %fd75;
	st.global.f64 	[%rd2], %fd76;
	ld.global.f64 	%fd77, [%rd6];
	ld.global.f64 	%fd78, [%rd3];
	fma.rn.f64 	%fd79, %fd1, %fd77, %fd78;
	st.global.f64 	[%rd3], %fd79;
	ld.global.f64 	%fd80, [%rd7];
	ld.global.f64 	%fd81, [%rd4];
	fma.rn.f64 	%fd82, %fd1, %fd80, %fd81;
	st.global.f64 	[%rd4], %fd82;
	ld.global.f64 	%fd83, [%rd5];
	ld.global.f64 	%fd84, [%rd2];
	fma.rn.f64 	%fd85, %fd1, %fd83, %fd84;
	st.global.f64 	[%rd2], %fd85;
	ld.global.f64 	%fd86, [%rd6];
	ld.global.f64 	%fd87, [%rd3];
	fma.rn.f64 	%fd88, %fd1, %fd86, %fd87;
	st.global.f64 	[%rd3], %fd88;
	ld.global.f64 	%fd89, [%rd7];
	ld.global.f64 	%fd90, [%rd4];
	fma.rn.f64 	%fd91, %fd1, %fd89, %fd90;
	st.global.f64 	[%rd4], %fd91;
	ld.global.f64 	%fd92, [%rd5];
	ld.global.f64 	%fd93, [%rd2];
	fma.rn.f64 	%fd94, %fd1, %fd92, %fd93;
	st.global.f64 	[%rd2], %fd94;
	ld.global.f64 	%fd95, [%rd6];
	ld.global.f64 	%fd96, [%rd3];
	fma.rn.f64 	%fd97, %fd1, %fd95, %fd96;
	st.global.f64 	[%rd3], %fd97;
	ld.global.f64 	%fd98, [%rd7];
	ld.global.f64 	%fd99, [%rd4];
	fma.rn.f64 	%fd100, %fd1, %fd98, %fd99;
	st.global.f64 	[%rd4], %fd100;
	ld.global.f64 	%fd101, [%rd5];
	ld.global.f64 	%fd102, [%rd2];
	fma.rn.f64 	%fd103, %fd1, %fd101, %fd102;
	st.global.f64 	[%rd2], %fd103;
	ld.global.f64 	%fd104, [%rd6];
	ld.global.f64 	%fd105, [%rd3];
	fma.rn.f64 	%fd106, %fd1, %fd104, %fd105;
	st.global.f64 	[%rd3], %fd106;
	ld.global.f64 	%fd107, [%rd7];
	ld.global.f64 	%fd108, [%rd4];
	fma.rn.f64 	%fd109, %fd1, %fd107, %fd108;
	st.global.f64 	[%rd4], %fd109;
$L__BB0_9:
	setp.eq.s32 	%p8, %r5, 0;
	@%p8 bra 	$L__BB0_14;
	setp.eq.s32 	%p9, %r5, 1;
	@%p9 bra 	$L__BB0_12;
	ld.global.f64 	%fd110, [%rd5];
	ld.global.f64 	%fd111, [%rd2];
	fma.rn.f64 	%fd112, %fd1, %fd110, %fd111;
	st.global.f64 	[%rd2], %fd112;
	ld.global.f64 	%fd113, [%rd6];
	ld.global.f64 	%fd114, [%rd3];
	fma.rn.f64 	%fd115, %fd1, %fd113, %fd114;
	st.global.f64 	[%rd3], %fd115;
	ld.global.f64 	%fd116, [%rd7];
	ld.global.f64 	%fd117, [%rd4];
	fma.rn.f64 	%fd118, %fd1, %fd116, %fd117;
	st.global.f64 	[%rd4], %fd118;
	ld.global.f64 	%fd119, [%rd5];
	ld.global.f64 	%fd120, [%rd2];
	fma.rn.f64 	%fd121, %fd1, %fd119, %fd120;
	st.global.f64 	[%rd2], %fd121;
	ld.global.f64 	%fd122, [%rd6];
	ld.global.f64 	%fd123, [%rd3];
	fma.rn.f64 	%fd124, %fd1, %fd122, %fd123;
	st.global.f64 	[%rd3], %fd124;
	ld.global.f64 	%fd125, [%rd7];
	ld.global.f64 	%fd126, [%rd4];
	fma.rn.f64 	%fd127, %fd1, %fd125, %fd126;
	st.global.f64 	[%rd4], %fd127;
$L__BB0_12:
	setp.eq.s32 	%p10, %r7, 0;
	@%p10 bra 	$L__BB0_14;
	ld.global.f64 	%fd128, [%rd5];
	ld.global.f64 	%fd129, [%rd2];
	fma.rn.f64 	%fd130, %fd1, %fd128, %fd129;
	st.global.f64 	[%rd2], %fd130;
	ld.global.f64 	%fd131, [%rd6];
	ld.global.f64 	%fd132, [%rd3];
	fma.rn.f64 	%fd133, %fd1, %fd131, %fd132;
	st.global.f64 	[%rd3], %fd133;
	ld.global.f64 	%fd134, [%rd7];
	ld.global.f64 	%fd135, [%rd4];
	fma.rn.f64 	%fd136, %fd1, %fd134, %fd135;
	st.global.f64 	[%rd4], %fd136;
$L__BB0_14:
	add.s32 	%r26, %r26, %r3;
	setp.lt.s32 	%p11, %r26, %r15;
	@%p11 bra 	$L__BB0_3;
	bra.uni 	$L__BB0_16;
$L__BB0_15:
	mul.wide.s32 	%rd11, %r26, 8;
	add.s64 	%rd12, %rd1, %rd11;
	mov.b64 	%rd13, 0;
	st.global.u64 	[%rd12], %rd13;
	mul.wide.s32 	%rd14, %r15, 8;
	add.s64 	%rd15, %rd12, %rd14;
	st.global.u64 	[%rd15], %rd13;
	add.s64 	%rd16, %rd15, %rd14;
	st.global.u64 	[%rd16], %rd13;
	add.s32 	%r26, %r26, %r3;
	setp.lt.s32 	%p3, %r26, %r15;
	@%p3 bra 	$L__BB0_15;
$L__BB0_16:
	ret;

}


// ===== COMPILED SASS (sm_100) =====

	.target	sm_100

	.elftype	@"ET_EXEC"


//--------------------- .note.nv.tkinfo           --------------------------
	.section	.note.nv.tkinfo,"",@"SHT_NOTE"
	.sectionflags	@"SHF_NOTE_NV_TKINFO"
	.tkinfo
        /*0018*/ 	.word	0x00000002
        /*0030*/ 	.string	""
        /*0030*/ 	.string	"ptxas"
        /*0030*/ 	.string	"Cuda compilation tools, release 13.0, V13.0.88"
        /*0030*/ 	.string	"Build cuda_13.0.r13.0/compiler.36424714_0"
        /*0030*/ 	.string	"-arch sm_100 -m 64 "



//--------------------- .note.nv.cuinfo           --------------------------
	.section	.note.nv.cuinfo,"",@"SHT_NOTE"
	.sectionflags	@"SHF_NOTE_NV_CUINFO"
        /*0018*/ 	.short	0x0002
        /*001a*/ 	.short	0x0064
        /*001c*/ 	.short	0x0082
	.zero		2


//--------------------- .nv.info                  --------------------------
	.section	.nv.info,"",@"SHT_CUDA_INFO"
	.align	4


	//----- nvinfo : EIATTR_REGCOUNT
	.align		4
        /*0000*/ 	.byte	0x04, 0x2f
        /*0002*/ 	.short	(.L_1 - .L_0)
	.align		4
.L_0:
        /*0004*/ 	.word	index@(_Z20no_2e_tmpJ_cs_kerneliiiPdS_S_)
        /*0008*/ 	.word	0x00000020


	//----- nvinfo : EIATTR_FRAME_SIZE
	.align		4
.L_1:
        /*000c*/ 	.byte	0x04, 0x11
        /*000e*/ 	.short	(.L_3 - .L_2)
	.align		4
.L_2:
        /*0010*/ 	.word	index@(_Z20no_2e_tmpJ_cs_kerneliiiPdS_S_)
        /*0014*/ 	.word	0x00000000


	//----- nvinfo : EIATTR_MIN_STACK_SIZE
	.align		4
.L_3:
        /*0018*/ 	.byte	0x04, 0x12
        /*001a*/ 	.short	(.L_5 - .L_4)
	.align		4
.L_4:
        /*001c*/ 	.word	index@(_Z20no_2e_tmpJ_cs_kerneliiiPdS_S_)
        /*0020*/ 	.word	0x00000000
.L_5:


//--------------------- .nv.compat                --------------------------
	.section	.nv.compat,"",@"SHT_CUDA_COMPAT_INFO"
	.align	4
        /*0000*/ 	.byte	0x02, 0x09, 0x00, 0x00, 0x02, 0x02, 0x01, 0x00, 0x02, 0x05, 0x05, 0x00, 0x03, 0x07, 0x01, 0x01
        /*0010*/ 	.byte	0x02, 0x03, 0x00, 0x00, 0x02, 0x06, 0x01, 0x00, 0x04, 0x0b, 0x08, 0x00, 0x01, 0x00, 0x00, 0x00
        /*0020*/ 	.byte	0x00, 0x00, 0x00, 0x00


//--------------------- .nv.info._Z20no_2e_tmpJ_cs_kerneliiiPdS_S_ --------------------------
	.section	.nv.info._Z20no_2e_tmpJ_cs_kerneliiiPdS_S_,"",@"SHT_CUDA_INFO"
	.sectionflags	@""
	.align	4


	//----- nvinfo : EIATTR_CUDA_API_VERSION
	.align		4
        /*0000*/ 	.byte	0x04, 0x37
        /*0002*/ 	.short	(.L_7 - .L_6)
.L_6:
        /*0004*/ 	.word	0x00000082


	//----- nvinfo : EIATTR_KPARAM_INFO
	.align		4
.L_7:
        /*0008*/ 	.byte	0x04, 0x17
        /*000a*/ 	.short	(.L_9 - .L_8)
.L_8:
        /*000c*/ 	.word	0x00000000
        /*0010*/ 	.short	0x0005
        /*0012*/ 	.short	0x0020
        /*0014*/ 	.byte	0x00, 0xf5, 0x21, 0x00


	//----- nvinfo : EIATTR_KPARAM_INFO
	.align		4
.L_9:
        /*0018*/ 	.byte	0x04, 0x17
        /*001a*/ 	.short	(.L_11 - .L_10)
.L_10:
        /*001c*/ 	.word	0x00000000
        /*0020*/ 	.short	0x0004
        /*0022*/ 	.short	0x0018
        /*0024*/ 	.byte	0x00, 0xf5, 0x21, 0x00


	//----- nvinfo : EIATTR_KPARAM_INFO
	.align		4
.L_11:
        /*0028*/ 	.byte	0x04, 0x17
        /*002a*/ 	.short	(.L_13 - .L_12)
.L_12:
        /*002c*/ 	.word	0x00000000
        /*0030*/ 	.short	0x0003
        /*0032*/ 	.short	0x0010
        /*0034*/ 	.byte	0x00, 0xf5, 0x21, 0x00


	//----- nvinfo : EIATTR_KPARAM_INFO
	.align		4
.L_13:
        /*0038*/ 	.byte	0x04, 0x17
        /*003a*/ 	.short	(.L_15 - .L_14)
.L_14:
        /*003c*/ 	.word	0x00000000
        /*0040*/ 	.short	0x0002
        /*0042*/ 	.short	0x0008
        /*0044*/ 	.byte	0x00, 0xf0, 0x11, 0x00


	//----- nvinfo : EIATTR_KPARAM_INFO
	.align		4
.L_15:
        /*0048*/ 	.byte	0x04, 0x17
        /*004a*/ 	.short	(.L_17 - .L_16)
.L_16:
        /*004c*/ 	.word	0x00000000
        /*0050*/ 	.short	0x0001
        /*0052*/ 	.short	0x0004
        /*0054*/ 	.byte	0x00, 0xf0, 0x11, 0x00


	//----- nvinfo : EIATTR_KPARAM_INFO
	.align		4
.L_17:
        /*0058*/ 	.byte	0x04, 0x17
        /*005a*/ 	.short	(.L_19 - .L_18)
.L_18:
        /*005c*/ 	.word	0x00000000
        /*0060*/ 	.short	0x0000
        /*0062*/ 	.short	0x0000
        /*0064*/ 	.byte	0x00, 0xf0, 0x11, 0x00


	//----- nvinfo : EIATTR_SPARSE_MMA_MASK
	.align		4
.L_19:
        /*0068*/ 	.byte	0x03, 0x50
        /*006a*/ 	.short	0x0000


	//----- nvinfo : EIATTR_MAXREG_COUNT
	.align		4
        /*006c*/ 	.byte	0x03, 0x1b
        /*006e*/ 	.short	0x00ff


	//----- nvinfo : EIATTR_MERCURY_ISA_VERSION
	.align		4
        /*0070*/ 	.byte	0x03, 0x5f
        /*0072*/ 	.short	0x0101


	//----- nvinfo : EIATTR_VRC_CTA_INIT_COUNT
	.align		4
        /*0074*/ 	.byte	0x02, 0x4a
	.zero		1
	.zero		1


	//----- nvinfo : EIATTR_EXIT_INSTR_OFFSETS
	.align		4
        /*0078*/ 	.byte	0x04, 0x1c
        /*007a*/ 	.short	(.L_21 - .L_20)


	//   ....[0]....
.L_20:
        /*007c*/ 	.word	0x00000070


	//   ....[1]....
        /*0080*/ 	.word	0x00000180


	//   ....[2]....
        /*0084*/ 	.word	0x00000f90


	//----- nvinfo : EIATTR_CRS_STACK_SIZE
	.align		4
.L_21:
        /*0088*/ 	.byte	0x04, 0x1e
        /*008a*/ 	.short	(.L_23 - .L_22)
.L_22:
        /*008c*/ 	.word	0x00000000


	//----- nvinfo : EIATTR_CBANK_PARAM_SIZE
	.align		4
.L_23:
        /*0090*/ 	.byte	0x03, 0x19
        /*0092*/ 	.short	0x0028


	//----- nvinfo : EIATTR_PARAM_CBANK
	.align		4
        /*0094*/ 	.byte	0x04, 0x0a
        /*0096*/ 	.short	(.L_25 - .L_24)
	.align		4
.L_24:
        /*0098*/ 	.word	index@(.nv.constant0._Z20no_2e_tmpJ_cs_kerneliiiPdS_S_)
        /*009c*/ 	.short	0x0380
        /*009e*/ 	.short	0x0028


	//----- nvinfo : EIATTR_SW_WAR
	.align		4
.L_25:
        /*00a0*/ 	.byte	0x04, 0x36
        /*00a2*/ 	.short	(.L_27 - .L_26)
.L_26:
        /*00a4*/ 	.word	0x00000008
.L_27:


//--------------------- .nv.callgraph             --------------------------
	.section	.nv.callgraph,"",@"SHT_CUDA_CALLGRAPH"
	.align	4
	.sectionentsize	8
	.align		4
        /*0000*/ 	.word	0x00000000
	.align		4
        /*0004*/ 	.word	0xffffffff
	.align		4
        /*0008*/ 	.word	0x00000000
	.align		4
        /*000c*/ 	.word	0xfffffffe
	.align		4
        /*0010*/ 	.word	0x00000000
	.align		4
        /*0014*/ 	.word	0xfffffffd
	.align		4
        /*0018*/ 	.word	0x00000000
	.align		4
        /*001c*/ 	.word	0xfffffffc


//--------------------- .text._Z20no_2e_tmpJ_cs_kerneliiiPdS_S_ --------------------------
	.section	.text._Z20no_2e_tmpJ_cs_kerneliiiPdS_S_,"ax",@progbits
	.align	128
        .global         _Z20no_2e_tmpJ_cs_kerneliiiPdS_S_
        .type           _Z20no_2e_tmpJ_cs_kerneliiiPdS_S_,@function
        .size           _Z20no_2e_tmpJ_cs_kerneliiiPdS_S_,(.L_x_9 - _Z20no_2e_tmpJ_cs_kerneliiiPdS_S_)
        .other          _Z20no_2e_tmpJ_cs_kerneliiiPdS_S_,@"STO_CUDA_ENTRY STV_DEFAULT"
_Z20no_2e_tmpJ_cs_kerneliiiPdS_S_:
.text._Z20no_2e_tmpJ_cs_kerneliiiPdS_S_:
[----:B------:R-:W-:Y:S01]  /*0000*/  LDC R1, c[0x0][0x37c] ;  /* 0x0000df00ff017b82 */ /* 0x000fe20000000800 */
[----:B------:R-:W0:Y:S07]  /*0010*/  S2R R0, SR_TID.X ;  /* 0x0000000000007919 */ /* 0x000e2e0000002100 */
[----:B------:R-:W0:Y:S08]  /*0020*/  S2UR UR4, SR_CTAID.X ;  /* 0x00000000000479c3 */ /* 0x000e300000002500 */
[----:B------:R-:W0:Y:S08]  /*0030*/  LDC R17, c[0x0][0x360] ;  /* 0x0000d800ff117b82 */ /* 0x000e300000000800 */
[----:B------:R-:W1:Y:S01]  /*0040*/  LDC R19, c[0x0][0x380] ;  /* 0x0000e000ff137b82 */ /* 0x000e620000000800 */
[----:B0-----:R-:W-:-:S05]  /*0050*/  IMAD R0, R17, UR4, R0 ;  /* 0x0000000411007c24 */ /* 0x001fca000f8e0200 */
[----:B-1----:R-:W-:-:S13]  /*0060*/  ISETP.GE.AND P0, PT, R0, R19, PT ;  /* 0x000000130000720c */ /* 0x002fda0003f06270 */
[----:B------:R-:W-:Y:S05]  /*0070*/  @P0 EXIT ;  /* 0x000000000000094d */ /* 0x000fea0003800000 */
[----:B------:R-:W0:Y:S01]  /*0080*/  LDCU UR7, c[0x0][0x388] ;  /* 0x00007100ff0777ac */ /* 0x000e220008000800 */
[----:B------:R-:W1:Y:S01]  /*0090*/  LDCU UR4, c[0x0][0x370] ;  /* 0x00006e00ff0477ac */ /* 0x000e620008000800 */
[----:B------:R-:W2:Y:S01]  /*00a0*/  LDCU.64 UR8, c[0x0][0x358] ;  /* 0x00006b00ff0877ac */ /* 0x000ea20008000a00 */
[----:B0-----:R-:W-:Y:S01]  /*00b0*/  UISETP.GT.AND UP0, UPT, UR7, URZ, UPT ;  /* 0x000000ff0700728c */ /* 0x001fe2000bf04270 */
[----:B-1----:R-:W-:-:S08]  /*00c0*/  IMAD R17, R17, UR4, RZ ;  /* 0x0000000411117c24 */ /* 0x002fd0000f8e02ff */
[----:B--2---:R-:W-:Y:S05]  /*00d0*/  BRA.U UP0, `(.L_x_0) ;  /* 0x00000001002c7547 */ /* 0x004fea000b800000 */
[----:B------:R-:W0:Y:S02]  /*00e0*/  LDC.64 R8, c[0x0][0x3a0] ;  /* 0x0000e800ff087b82 */ /* 0x000e240000000a00 */
.L_x_1:
[----:B01----:R-:W-:Y:S01]  /*00f0*/  IMAD.WIDE R2, R0, 0x8, R8 ;  /* 0x0000000800027825 */ /* 0x003fe200078e0208 */
[----:B------:R-:W-:-:S04]  /*0100*/  IADD3 R0, PT, PT, R17, R0, RZ ;  /* 0x0000000011007210 */ /* 0x000fc80007ffe0ff */
[----:B------:R1:W-:Y:S01]  /*0110*/  STG.E.64 desc[UR8][R2.64], RZ ;  /* 0x000000ff02007986 */ /* 0x0003e2000c101b08 */
[----:B------:R-:W-:Y:S01]  /*0120*/  IMAD.WIDE R4, R19, 0x8, R2 ;  /* 0x0000000813047825 */ /* 0x000fe200078e0202 */
[----:B------:R-:W-:-:S04]  /*0130*/  ISETP.GE.AND P0, PT, R0, R19, PT ;  /* 0x000000130000720c */ /* 0x000fc80003f06270 */
[----:B------:R1:W-:Y:S01]  /*0140*/  STG.E.64 desc[UR8][R4.64], RZ ;  /* 0x000000ff04007986 */ /* 0x0003e2000c101b08 */
[----:B------:R-:W-:-:S05]  /*0150*/  IMAD.WIDE R6, R19, 0x8, R4 ;  /* 0x0000000813067825 */ /* 0x000fca00078e0204 */
[----:B------:R1:W-:Y:S03]  /*0160*/  STG.E.64 desc[UR8][R6.64], RZ ;  /* 0x000000ff06007986 */ /* 0x0003e6000c101b08 */
[----:B------:R-:W-:Y:S05]  /*0170*/  @!P0 BRA `(.L_x_1) ;  /* 0xfffffffc00dc8947 */ /* 0x000fea000383ffff */
[----:B------:R-:W-:Y:S05]  /*0180*/  EXIT ;  /* 0x000000000000794d */ /* 0x000fea0003800000 */
.L_x_0:
[----:B------:R-:W0:Y:S01]  /*0190*/  LDC R2, c[0x0][0x384] ;  /* 0x0000e100ff027b82 */ /* 0x000e220000000800 */
[----:B------:R-:W-:Y:S02]  /*01a0*/  ULOP3.LUT UR4, UR7, 0x7ffffff8, URZ, 0xc0, !UPT ;  /* 0x7ffffff807047892 */ /* 0x000fe4000f8ec0ff */
[----:B------:R-:W-:Y:S02]  /*01b0*/  ULOP3.LUT UR5, UR7, 0x7, URZ, 0xc0, !UPT ;  /* 0x0000000707057892 */ /* 0x000fe4000f8ec0ff */
[----:B------:R-:W-:Y:S02]  /*01c0*/  ULOP3.LUT UR6, UR7, 0x3, URZ, 0xc0, !UPT ;  /* 0x0000000307067892 */ /* 0x000fe4000f8ec0ff */
[----:B------:R-:W-:Y:S01]  /*01d0*/  UIADD3 UR4, UPT, UPT, -UR4, URZ, URZ ;  /* 0x000000ff04047290 */ /* 0x000fe2000fffe1ff */
[----:B0-----:R-:W-:-:S04]  /*01e0*/  IMAD R19, R19, R2, R19 ;  /* 0x0000000213137224 */ /* 0x001fc800078e0213 */
[----:B------:R-:W-:-:S07]  /*01f0*/  IMAD R19, R19, UR7, RZ ;  /* 0x0000000713137c24 */ /* 0x000fce000f8e02ff */
.L_x_7:
[----:B012-4-:R-:W0:Y:S08]  /*0200*/  LDC.64 R2, c[0x0][0x3a0] ;  /* 0x0000e800ff027b82 */ /* 0x017e300000000a00 */
[----:B------:R-:W1:Y:S08]  /*0210*/  LDC R15, c[0x0][0x380] ;  /* 0x0000e000ff0f7b82 */ /* 0x000e700000000800 */
[----:B-----5:R-:W2:Y:S01]  /*0220*/  LDC.64 R8, c[0x0][0x390] ;  /* 0x0000e400ff087b82 */ /* 0x020ea20000000a00 */
[----:B0-----:R-:W-:-:S07]  /*0230*/  IMAD.WIDE R2, R0, 0x8, R2 ;  /* 0x0000000800027825 */ /* 0x001fce00078e0202 */
[----:B------:R-:W0:Y:S01]  /*0240*/  LDC R16, c[0x0][0x388] ;  /* 0x0000e200ff107b82 */ /* 0x000e220000000800 */
[----:B------:R3:W-:Y:S01]  /*0250*/  STG.E.64 desc[UR8][R2.64], RZ ;  /* 0x000000ff02007986 */ /* 0x0007e2000c101b08 */
[----:B-1----:R-:W-:-:S06]  /*0260*/  IMAD.WIDE R4, R15, 0x8, R2 ;  /* 0x000000080f047825 */ /* 0x002fcc00078e0202 */
[----:B------:R-:W1:Y:S01]  /*0270*/  LDC.64 R10, c[0x0][0x398] ;  /* 0x0000e600ff0a7b82 */ /* 0x000e620000000a00 */
[----:B------:R3:W-:Y:S01]  /*0280*/  STG.E.64 desc[UR8][R4.64], RZ ;  /* 0x000000ff04007986 */ /* 0x0007e2000c101b08 */
[----:B------:R-:W-:-:S04]  /*0290*/  IMAD.WIDE R6, R15, 0x8, R4 ;  /* 0x000000080f067825 */ /* 0x000fc800078e0204 */
[----:B--2---:R-:W-:Y:S01]  /*02a0*/  IMAD.WIDE R8, R0, 0x8, R8 ;  /* 0x0000000800087825 */ /* 0x004fe200078e0208 */
[----:B------:R3:W-:Y:S05]  /*02b0*/  STG.E.64 desc[UR8][R6.64], RZ ;  /* 0x000000ff06007986 */ /* 0x0007ea000c101b08 */
[----:B------:R-:W5:Y:S01]  /*02c0*/  LDG.E.64 R8, desc[UR8][R8.64] ;  /* 0x0000000808087981 */ /* 0x000f62000c1e1b00 */
[----:B------:R-:W-:Y:S01]  /*02d0*/  IMAD R13, R19, 0x3, R0 ;  /* 0x00000003130d7824 */ /* 0x000fe200078e0200 */
[----:B0-----:R-:W-:Y:S02]  /*02e0*/  ISETP.GE.U32.AND P1, PT, R16, 0x8, PT ;  /* 0x000000081000780c */ /* 0x001fe40003f26070 */
[----:B------:R-:W-:-:S04]  /*02f0*/  IADD3 R0, PT, PT, R17, R0, RZ ;  /* 0x0000000011007210 */ /* 0x000fc80007ffe0ff */
[----:B------:R-:W-:Y:S01]  /*0300*/  ISETP.GE.AND P0, PT, R0, R15, PT ;  /* 0x0000000f0000720c */ /* 0x000fe20003f06270 */
[----:B-1----:R-:W-:-:S04]  /*0310*/  IMAD.WIDE R10, R13, 0x8, R10 ;  /* 0x000000080d0a7825 */ /* 0x002fc800078e020a */
[----:B------:R-:W-:-:S04]  /*0320*/  IMAD.WIDE R12, R15, 0x8, R10 ;  /* 0x000000080f0c7825 */ /* 0x000fc800078e020a */
[----:B------:R-:W-:Y:S01]  /*0330*/  IMAD.WIDE R14, R15, 0x8, R12 ;  /* 0x000000080f0e7825 */ /* 0x000fe200078e020c */
[----:B---3--:R-:W-:Y:S06]  /*0340*/  @!P1 BRA `(.L_x_2) ;  /* 0x0000000400909947 */ /* 0x008fec0003800000 */
[----:B------:R-:W-:-:S07]  /*0350*/  MOV R18, UR4 ;  /* 0x0000000400127c02 */ /* 0x000fce0008000f00 */
.L_x_3:
[----:B0-----:R-:W2:Y:S04]  /*0360*/  LDG.E.64 R20, desc[UR8][R10.64] ;  /* 0x000000080a147981 */ /* 0x001ea8000c1e1b00 */
[----:B------:R-:W2:Y:S02]  /*0370*/  LDG.E.64 R22, desc[UR8][R2.64] ;  /* 0x0000000802167981 */ /* 0x000ea4000c1e1b00 */
[----:B--2--5:R-:W-:-:S07]  /*0380*/  DFMA R20, R8, R20, R22 ;  /* 0x000000140814722b */ /* 0x024fce0000000016 */
[----:B------:R0:W-:Y:S04]  /*0390*/  STG.E.64 desc[UR8][R2.64], R20 ;  /* 0x0000001402007986 */ /* 0x0001e8000c101b08 */
[----:B------:R-:W2:Y:S04]  /*03a0*/  LDG.E.64 R22, desc[UR8][R12.64] ;  /* 0x000000080c167981 */ /* 0x000ea8000c1e1b00 */
[----:B------:R-:W2:Y:S02]  /*03b0*/  LDG.E.64 R24, desc[UR8][R4.64] ;  /* 0x0000000804187981 */ /* 0x000ea4000c1e1b00 */
[----:B--2---:R-:W-:-:S07]  /*03c0*/  DFMA R22, R8, R22, R24 ;  /* 0x000000160816722b */ /* 0x004fce0000000018 */
[----:B------:R1:W-:Y:S04]  /*03d0*/  STG.E.64 desc[UR8][R4.64], R22 ;  /* 0x0000001604007986 */ /* 0x0003e8000c101b08 */
[----:B------:R-:W2:Y:S04]  /*03e0*/  LDG.E.64 R24, desc[UR8][R14.64] ;  /* 0x000000080e187981 */ /* 0x000ea8000c1e1b00 */
[----:B------:R-:W2:Y:S02]  /*03f0*/  LDG.E.64 R26, desc[UR8][R6.64] ;  /* 0x00000008061a7981 */ /* 0x000ea4000c1e1b00 */
[----:B--2---:R-:W-:-:S07]  /*0400*/  DFMA R24, R8, R24, R26 ;  /* 0x000000180818722b */ /* 0x004fce000000001a */
[----:B------:R2:W-:Y:S04]  /*0410*/  STG.E.64 desc[UR8][R6.64], R24 ;  /* 0x0000001806007986 */ /* 0x0005e8000c101b08 */
[----:B------:R-:W3:Y:S04]  /*0420*/  LDG.E.64 R26, desc[UR8][R10.64] ;  /* 0x000000080a1a7981 */ /* 0x000ee8000c1e1b00 */
[----:B------:R-:W3:Y:S02]  /*0430*/  LDG.E.64 R28, desc[UR8][R2.64] ;  /* 0x00000008021c7981 */ /* 0x000ee4000c1e1b00 */
[----:B---3--:R-:W-:-:S07]  /*0440*/  DFMA R26, R8, R26, R28 ;  /* 0x0000001a081a722b */ /* 0x008fce000000001c */
[----:B------:R3:W-:Y:S04]  /*0450*/  STG.E.64 desc[UR8][R2.64], R26 ;  /* 0x0000001a02007986 */ /* 0x0007e8000c101b08 */
[----:B0-----:R-:W4:Y:S04]  /*0460*/  LDG.E.64 R20, desc[UR8][R12.64] ;  /* 0x000000080c147981 */ /* 0x001f28000c1e1b00 */
[----:B------:R-:W4:Y:S02]  /*0470*/  LDG.E.64 R28, desc[UR8][R4.64] ;  /* 0x00000008041c7981 */ /* 0x000f24000c1e1b00 */
[----:B----4-:R-:W-:-:S07]  /*0480*/  DFMA R20, R8, R20, R28 ;  /* 0x000000140814722b */ /* 0x010fce000000001c */
[----:B------:R0:W-:Y:S04]  /*0490*/  STG.E.64 desc[UR8][R4.64], R20 ;  /* 0x0000001404007986 */ /* 0x0001e8000c101b08 */
[----:B-1----:R-:W4:Y:S04]  /*04a0*/  LDG.E.64 R22, desc[UR8][R14.64] ;  /* 0x000000080e167981 */ /* 0x002f28000c1e1b00 */
[----:B------:R-:W4:Y:S02]  /*04b0*/  LDG.E.64 R28, desc[UR8][R6.64] ;  /* 0x00000008061c7981 */ /* 0x000f24000c1e1b00 */
[----:B----4-:R-:W-:-:S07]  /*04c0*/  DFMA R22, R8, R22, R28 ;  /* 0x000000160816722b */ /* 0x010fce000000001c */
[----:B------:R1:W-:Y:S04]  /*04d0*/  STG.E.64 desc[UR8][R6.64], R22 ;  /* 0x0000001606007986 */ /* 0x0003e8000c101b08 */
[----:B--2---:R-:W2:Y:S04]  /*04e0*/  LDG.E.64 R24, desc[UR8][R10.64] ;  /* 0x000000080a187981 */ /* 0x004ea8000c1e1b00 */
[----:B------:R-:W2:Y:S02]  /*04f0*/  LDG.E.64 R28, desc[UR8][R2.64] ;  /* 0x00000008021c7981 */ /* 0x000ea4000c1e1b00 */
[----:B--2---:R-:W-:-:S07]  /*0500*/  DFMA R24, R8, R24, R28 ;  /* 0x000000180818722b */ /* 0x004fce000000001c */
[----:B------:R2:W-:Y:S04]  /*0510*/  STG.E.64 desc[UR8][R2.64], R24 ;  /* 0x0000001802007986 */ /* 0x0005e8000c101b08 */
[----:B---3--:R-:W3:Y:S04]  /*0520*/  LDG.E.64 R26, desc[UR8][R12.64] ;  /* 0x000000080c1a7981 */ /* 0x008ee8000c1e1b00 */
        /* <DEDUP_REMOVED lines=63> */
[----:B---3--:R-:W2:Y:S04]  /*0920*/  LDG.E.64 R26, desc[UR8][R14.64] ;  /* 0x000000080e1a7981 */ /* 0x008ea8000c1e1b00 */
[----:B------:R-:W2:Y:S01]  /*0930*/  LDG.E.64 R28, desc[UR8][R6.64] ;  /* 0x00000008061c7981 */ /* 0x000ea2000c1e1b00 */
[----:B------:R-:W-:-:S04]  /*0940*/  IADD3 R18, PT, PT, R18, 0x8, RZ ;  /* 0x0000000812127810 */ /* 0x000fc80007ffe0ff */
[----:B------:R-:W-:Y:S01]  /*0950*/  ISETP.NE.AND P1, PT, R18, RZ, PT ;  /* 0x000000ff1200720c */ /* 0x000fe20003f25270 */
[----:B--2---:R-:W-:-:S07]  /*0960*/  DFMA R26, R8, R26, R28 ;  /* 0x0000001a081a722b */ /* 0x004fce000000001c */
[----:B------:R0:W-:Y:S05]  /*0970*/  STG.E.64 desc[UR8][R6.64], R26 ;  /* 0x0000001a06007986 */ /* 0x0001ea000c101b08 */
[----:B------:R-:W-:Y:S05]  /*0980*/  @P1 BRA `(.L_x_3) ;  /* 0xfffffff800741947 */ /* 0x000fea000383ffff */
.L_x_2:
[----:B------:R-:W-:-:S09]  /*0990*/  UISETP.NE.AND UP0, UPT, UR5, URZ, UPT ;  /* 0x000000ff0500728c */ /* 0x000fd2000bf05270 */
[----:B------:R-:W-:Y:S05]  /*09a0*/  BRA.U !UP0, `(.L_x_4) ;  /* 0x0000000508747547 */ /* 0x000fea000b800000 */
[----:B------:R-:W-:Y:S02]  /*09b0*/  UIADD3 UR7, UPT, UPT, UR5, -0x1, URZ ;  /* 0xffffffff05077890 */ /* 0x000fe4000fffe0ff */
[----:B------:R-:W-:Y:S02]  /*09c0*/  UISETP.NE.AND UP1, UPT, UR6, URZ, UPT ;  /* 0x000000ff0600728c */ /* 0x000fe4000bf25270 */
[----:B------:R-:W-:-:S09]  /*09d0*/  UISETP.GE.U32.AND UP0, UPT, UR7, 0x3, UPT ;  /* 0x000000030700788c */ /* 0x000fd2000bf06070 */
[----:B------:R-:W-:Y:S05]  /*09e0*/  BRA.U !UP0, `(.L_x_5) ;  /* 0x0000000108c07547 */ /* 0x000fea000b800000 */
        /* <DEDUP_REMOVED lines=36> */
[----:B-1----:R-:W2:Y:S04]  /*0c30*/  LDG.E.64 R22, desc[UR8][R10.64] ;  /* 0x000000080a167981 */ /* 0x002ea8000c1e1b00 */
[----:B------:R-:W2:Y:S02]  /*0c40*/  LDG.E.64 R28, desc[UR8][R2.64] ;  /* 0x00000008021c7981 */ /* 0x000ea4000c1e1b00 */
[----:B--2---:R-:W-:-:S07]  /*0c50*/  DFMA R22, R8, R22, R28 ;  /* 0x000000160816722b */ /* 0x004fce000000001c */
[----:B------:R4:W-:Y:S04]  /*0c60*/  STG.E.64 desc[UR8][R2.64], R22 ;  /* 0x0000001602007986 */ /* 0x0009e8000c101b08 */
[----:B------:R-:W2:Y:S04]  /*0c70*/  LDG.E.64 R24, desc[UR8][R12.64] ;  /* 0x000000080c187981 */ /* 0x000ea8000c1e1b00 */
[----:B------:R-:W2:Y:S02]  /*0c80*/  LDG.E.64 R28, desc[UR8][R4.64] ;  /* 0x00000008041c7981 */ /* 0x000ea4000c1e1b00 */
[----:B--2---:R-:W-:-:S07]  /*0c90*/  DFMA R24, R8, R24, R28 ;  /* 0x000000180818722b */ /* 0x004fce000000001c */
[----:B------:R4:W-:Y:S04]  /*0ca0*/  STG.E.64 desc[UR8][R4.64], R24 ;  /* 0x0000001804007986 */ /* 0x0009e8000c101b08 */
[----:B---3--:R-:W2:Y:S04]  /*0cb0*/  LDG.E.64 R26, desc[UR8][R14.64] ;  /* 0x000000080e1a7981 */ /* 0x008ea8000c1e1b00 */
[----:B------:R-:W2:Y:S02]  /*0cc0*/  LDG.E.64 R28, desc[UR8][R6.64] ;  /* 0x00000008061c7981 */ /* 0x000ea4000c1e1b00 */
[----:B--2---:R-:W-:-:S07]  /*0cd0*/  DFMA R26, R8, R26, R28 ;  /* 0x0000001a081a722b */ /* 0x004fce000000001c */
[----:B------:R4:W-:Y:S04]  /*0ce0*/  STG.E.64 desc[UR8][R6.64], R26 ;  /* 0x0000001a06007986 */ /* 0x0009e8000c101b08 */
.L_x_5:
[----:B------:R-:W-:Y:S05]  /*0cf0*/  BRA.U !UP1, `(.L_x_4) ;  /* 0x0000000109a07547 */ /* 0x000fea000b800000 */
[----:B------:R-:W-:Y:S01]  /*0d00*/  UISETP.NE.AND UP0, UPT, UR6, 0x1, UPT ;  /* 0x000000010600788c */ /* 0x000fe2000bf05270 */
[----:B------:R-:W-:-:S08]  /*0d10*/  LOP3.LUT P1, RZ, R16, 0x1, RZ, 0xc0, !PT ;  /* 0x0000000110ff7812 */ /* 0x000fd0000782c0ff */
[----:B------:R-:W-:Y:S05]  /*0d20*/  BRA.U !UP0, `(.L_x_6) ;  /* 0x0000000108607547 */ /* 0x000fea000b800000 */
[----:B0---4-:R-:W2:Y:S04]  /*0d30*/  LDG.E.64 R20, desc[UR8][R10.64] ;  /* 0x000000080a147981 */ /* 0x011ea8000c1e1b00 */
        /* <DEDUP_REMOVED lines=15> */
[----:B0-----:R-:W3:Y:S04]  /*0e30*/  LDG.E.64 R20, desc[UR8][R12.64] ;  /* 0x000000080c147981 */ /* 0x001ee8000c1e1b00 */
[----:B------:R-:W3:Y:S02]  /*0e40*/  LDG.E.64 R28, desc[UR8][R4.64] ;  /* 0x00000008041c7981 */ /* 0x000ee4000c1e1b00 */
[----:B---3--:R-:W-:-:S07]  /*0e50*/  DFMA R20, R8, R20, R28 ;  /* 0x000000140814722b */ /* 0x008fce000000001c */
[----:B------:R2:W-:Y:S04]  /*0e60*/  STG.E.64 desc[UR8][R4.64], R20 ;  /* 0x0000001404007986 */ /* 0x0005e8000c101b08 */
[----:B-1----:R-:W3:Y:S04]  /*0e70*/  LDG.E.64 R22, desc[UR8][R14.64] ;  /* 0x000000080e167981 */ /* 0x002ee8000c1e1b00 */
[----:B------:R-:W3:Y:S02]  /*0e80*/  LDG.E.64 R28, desc[UR8][R6.64] ;  /* 0x00000008061c7981 */ /* 0x000ee4000c1e1b00 */
[----:B---3--:R-:W-:-:S07]  /*0e90*/  DFMA R22, R8, R22, R28 ;  /* 0x000000160816722b */ /* 0x008fce000000001c */
[----:B------:R2:W-:Y:S04]  /*0ea0*/  STG.E.64 desc[UR8][R6.64], R22 ;  /* 0x0000001606007986 */ /* 0x0005e8000c101b08 */
.L_x_6:
[----:B------:R-:W-:Y:S05]  /*0eb0*/  @!P1 BRA `(.L_x_4) ;  /* 0x0000000000309947 */ /* 0x000fea0003800000 */
[----:B------:R-:W3:Y:S04]  /*0ec0*/  LDG.E.64 R10, desc[UR8][R10.64] ;  /* 0x000000080a0a7981 */ /* 0x000ee8000c1e1b00 */
[----:B0-2-4-:R-:W3:Y:S02]  /*0ed0*/  LDG.E.64 R20, desc[UR8][R2.64] ;  /* 0x0000000802147981 */ /* 0x015ee4000c1e1b00 */
[----:B---3-5:R-:W-:-:S07]  /*0ee0*/  DFMA R20, R8, R10, R20 ;  /* 0x0000000a0814722b */ /* 0x028fce0000000014 */
        /* <DEDUP_REMOVED lines=9> */
.L_x_4:
[----:B------:R-:W-:Y:S05]  /*0f80*/  @!P0 BRA `(.L_x_7) ;  /* 0xfffffff0009c8947 */ /* 0x000fea000383ffff */
[----:B------:R-:W-:Y:S05]  /*0f90*/  EXIT ;  /* 0x000000000000794d */ /* 0x000fea0003800000 */
.L_x_8:
[----:B------:R-:W-:-:S00]  /*0fa0*/  BRA `(.L_x_8) ;  /* 0xfffffffc00fc7947 */ /* 0x000fc0000383ffff */
[----:B------:R-:W-:-:S00]  /*0fb0*/  NOP ;  /* 0x0000000000007918 */ /* 0x000fc00000000000 */
        /* <DEDUP_REMOVED lines=12> */
.L_x_9:


//--------------------- .nv.shared.reserved.0     --------------------------
	.section	.nv.shared.reserved.0,"aw",@nobits
	.weak		__nv_reservedSMEM_offset_0_alias
	.size		__nv_reservedSMEM_offset_0_alias, 0, 64
	.other		__nv_reservedSMEM_offset_0_alias,@"STO_CUDA_RESERVED_SHARED STV_DEFAULT"
__nv_reservedSMEM_offset_0_alias:
	.zero		0
	.zero		64


//--------------------- .nv.constant0._Z20no_2e_tmpJ_cs_kerneliiiPdS_S_ --------------------------
	.section	.nv.constant0._Z20no_2e_tmpJ_cs_kerneliiiPdS_S_,"a",@progbits
	.sectionflags	@""
	.align	4
.nv.constant0._Z20no_2e_tmpJ_cs_kerneliiiPdS_S_:
	.zero		936


//--------------------- SYMBOLS --------------------------

	.type		.nv.reservedSmem.offset0,@object
	.size		.nv.reservedSmem.offset0,0x4
